	.headerflags	@"EF_CUDA_TEXMODE_UNIFIED EF_CUDA_64BIT_ADDRESS EF_CUDA_ACCELERATORS EF_CUDA_SM90 EF_CUDA_VIRTUAL_SM(EF_CUDA_SM90)"
	.elftype	@"ET_EXEC"


//--------------------- .nv.info                  --------------------------
	.section	.nv.info,"",@"SHT_CUDA_INFO"
	.align	4


	//----- nvinfo : EIATTR_REGCOUNT
	.align		4
        /*0000*/ 	.byte	0x04, 0x2f
        /*0002*/ 	.short	(.L_2 - .L_1)
	.align		4
.L_1:
        /*0004*/ 	.word	index@(triton_poi_fused_tanh_3)
        /*0008*/ 	.word	0x0000000d


	//----- nvinfo : EIATTR_MIN_STACK_SIZE
	.align		4
.L_2:
        /*000c*/ 	.byte	0x04, 0x12
        /*000e*/ 	.short	(.L_4 - .L_3)
	.align		4
.L_3:
        /*0010*/ 	.word	index@(triton_poi_fused_tanh_3)
        /*0014*/ 	.word	0x00000000


	//----- nvinfo : EIATTR_FRAME_SIZE
	.align		4
.L_4:
        /*0018*/ 	.byte	0x04, 0x11
        /*001a*/ 	.short	(.L_6 - .L_5)
	.align		4
.L_5:
        /*001c*/ 	.word	index@(triton_poi_fused_tanh_3)
        /*0020*/ 	.word	0x00000000


	//----- nvinfo : EIATTR_MIN_STACK_SIZE
	.align		4
.L_6:
        /*0024*/ 	.byte	0x04, 0x12
        /*0026*/ 	.short	(.L_8 - .L_7)
	.align		4
.L_7:
        /*0028*/ 	.word	index@(triton_poi_fused_tanh_3)
        /*002c*/ 	.word	0x00000000
.L_8:


//--------------------- .nv.info.triton_poi_fused_tanh_3 --------------------------
	.section	.nv.info.triton_poi_fused_tanh_3,"",@"SHT_CUDA_INFO"
	.sectionflags	@""
	.align	4


	//----- nvinfo : EIATTR_CUDA_API_VERSION
	.align		4
        /*0000*/ 	.byte	0x04, 0x37
        /*0002*/ 	.short	(.L_10 - .L_9)
.L_9:
        /*0004*/ 	.word	0x0000007c


	//----- nvinfo : EIATTR_KPARAM_INFO
	.align		4
.L_10:
        /*0008*/ 	.byte	0x04, 0x17
        /*000a*/ 	.short	(.L_12 - .L_11)
.L_11:
        /*000c*/ 	.word	0x00000000
        /*0010*/ 	.short	0x0002
        /*0012*/ 	.short	0x0010
        /*0014*/ 	.byte	0x00, 0xf0, 0x11, 0x00


	//----- nvinfo : EIATTR_KPARAM_INFO
	.align		4
.L_12:
        /*0018*/ 	.byte	0x04, 0x17
        /*001a*/ 	.short	(.L_14 - .L_13)
.L_13:
        /*001c*/ 	.word	0x00000000
        /*0020*/ 	.short	0x0001
        /*0022*/ 	.short	0x0008
        /*0024*/ 	.byte	0x00, 0xf4, 0x21, 0x00


	//----- nvinfo : EIATTR_KPARAM_INFO
	.align		4
.L_14:
        /*0028*/ 	.byte	0x04, 0x17
        /*002a*/ 	.short	(.L_16 - .L_15)
.L_15:
        /*002c*/ 	.word	0x00000000
        /*0030*/ 	.short	0x0000
        /*0032*/ 	.short	0x0000
        /*0034*/ 	.byte	0x00, 0xf4, 0x21, 0x00


	//----- nvinfo : EIATTR_SPARSE_MMA_MASK
	.align		4
.L_16:
        /*0038*/ 	.byte	0x03, 0x50
        /*003a*/ 	.short	0x0000


	//----- nvinfo : EIATTR_MAXREG_COUNT
	.align		4
        /*003c*/ 	.byte	0x03, 0x1b
        /*003e*/ 	.short	0x00ff


	//----- nvinfo : EIATTR_EXIT_INSTR_OFFSETS
	.align		4
        /*0040*/ 	.byte	0x04, 0x1c
        /*0042*/ 	.short	(.L_18 - .L_17)


	//   ....[0]....
.L_17:
        /*0044*/ 	.word	0x000003e0


	//   ....[1]....
        /*0048*/ 	.word	0x00000400


	//----- nvinfo : EIATTR_REQNTID
	.align		4
.L_18:
        /*004c*/ 	.byte	0x04, 0x10
        /*004e*/ 	.short	(.L_20 - .L_19)
.L_19:
        /*0050*/ 	.word	0x00000080
        /*0054*/ 	.word	0x00000001
        /*0058*/ 	.word	0x00000001


	//----- nvinfo : EIATTR_CRS_STACK_SIZE
	.align		4
.L_20:
        /*005c*/ 	.byte	0x04, 0x1e
        /*005e*/ 	.short	(.L_22 - .L_21)
.L_21:
        /*0060*/ 	.word	0x00000000


	//----- nvinfo : EIATTR_CBANK_PARAM_SIZE
	.align		4
.L_22:
        /*0064*/ 	.byte	0x03, 0x19
        /*0066*/ 	.short	0x0014


	//----- nvinfo : EIATTR_PARAM_CBANK
	.align		4
        /*0068*/ 	.byte	0x04, 0x0a
        /*006a*/ 	.short	(.L_24 - .L_23)
	.align		4
.L_23:
        /*006c*/ 	.word	index@(.nv.constant0.triton_poi_fused_tanh_3)
        /*0070*/ 	.short	0x0210
        /*0072*/ 	.short	0x0014


	//----- nvinfo : EIATTR_SW_WAR
	.align		4
.L_24:
        /*0074*/ 	.byte	0x04, 0x36
        /*0076*/ 	.short	(.L_26 - .L_25)
.L_25:
        /*0078*/ 	.word	0x00000008
.L_26:


//--------------------- .nv.callgraph             --------------------------
	.section	.nv.callgraph,"",@"SHT_CUDA_CALLGRAPH"
	.align	4
	.sectionentsize	8
	.align		4
        /*0000*/ 	.word	0x00000000
	.align		4
        /*0004*/ 	.word	0xffffffff
	.align		4
        /*0008*/ 	.word	0x00000000
	.align		4
        /*000c*/ 	.word	0xfffffffe
	.align		4
        /*0010*/ 	.word	0x00000000
	.align		4
        /*0014*/ 	.word	0xfffffffd
	.align		4
        /*0018*/ 	.word	0x00000000
	.align		4
        /*001c*/ 	.word	0xfffffffc


//--------------------- .nv.constant4             --------------------------
	.section	.nv.constant4,"a",@progbits
	.align	8
	.align		8
.nv.constant4:
        /*0000*/ 	.dword	_$_str


//--------------------- .text.triton_poi_fused_tanh_3 --------------------------
	.section	.text.triton_poi_fused_tanh_3,"ax",@progbits
	.align	128
        .global         triton_poi_fused_tanh_3
        .type           triton_poi_fused_tanh_3,@function
        .size           triton_poi_fused_tanh_3,(.L_x_7 - triton_poi_fused_tanh_3)
        .other          triton_poi_fused_tanh_3,@"STO_CUDA_ENTRY STV_DEFAULT"
triton_poi_fused_tanh_3:
.text.triton_poi_fused_tanh_3:
[----:B------:R-:W0:Y:S02]  /*0000*/  LDC R1, c[0x0][0x28] ;  /* 0x00000a00ff017b82 */ /* 0x000e240000000800 */
[----:B------:R-:W1:Y:S01]  /*0010*/  S2R R0, SR_TID.X ;  /* 0x0000000000007919 */ /* 0x000e620000002100 */
[----:B------:R-:W2:Y:S01]  /*0020*/  LDC.64 R8, c[0x0][0x210] ;  /* 0x00008400ff087b82 */ /* 0x000ea20000000a00 */
[----:B------:R-:W-:Y:S01]  /*0030*/  CS2R R4, SRZ ;  /* 0x0000000000047805 */ /* 0x000fe2000001ff00 */
[----:B------:R-:W-:Y:S01]  /*0040*/  ULDC.64 UR4, c[0x0][0x208] ;  /* 0x0000820000047ab9 */ /* 0x000fe20000000a00 */
[----:B------:R-:W3:Y:S01]  /*0050*/  S2R R3, SR_CTAID.X ;  /* 0x0000000000037919 */ /* 0x000ee20000002500 */
[----:B-1----:R-:W-:-:S04]  /*0060*/  SHF.L.U32 R0, R0, 0x1, RZ ;  /* 0x0000000100007819 */ /* 0x002fc800000006ff */
[----:B------:R-:W-:-:S04]  /*0070*/  LOP3.LUT R0, R0, 0xfe, RZ, 0xc0, !PT ;  /* 0x000000fe00007812 */ /* 0x000fc800078ec0ff */
[----:B---3--:R-:W-:-:S04]  /*0080*/  LEA R2, R3, R0, 0x8 ;  /* 0x0000000003027211 */ /* 0x008fc800078e40ff */
[C---:B------:R-:W-:Y:S02]  /*0090*/  ISETP.GE.AND P0, PT, R2.reuse, 0x100, PT ;  /* 0x000001000200780c */ /* 0x040fe40003f06270 */
[----:B------:R-:W-:-:S05]  /*00a0*/  SHF.L.U32 R3, R2, 0x1, RZ ;  /* 0x0000000102037819 */ /* 0x000fca00000006ff */
[----:B--2---:R-:W-:-:S06]  /*00b0*/  IMAD.WIDE R6, R3, 0x4, R8 ;  /* 0x0000000403067825 */ /* 0x004fcc00078e0208 */
[----:B------:R-:W2:Y:S01]  /*00c0*/  @!P0 LDG.E.EL R4, desc[UR4][R6.64+0x4] ;  /* 0x0000040406048981 */ /* 0x000ea2000c2e1900 */
[----:B------:R-:W-:-:S05]  /*00d0*/  IADD3 R3, R3, 0x2, RZ ;  /* 0x0000000203037810 */ /* 0x000fca0007ffe0ff */
[----:B------:R-:W-:-:S05]  /*00e0*/  IMAD.WIDE R8, R3, 0x4, R8 ;  /* 0x0000000403087825 */ /* 0x000fca00078e0208 */
[----:B------:R1:W5:Y:S01]  /*00f0*/  @!P0 LDG.E.EL R5, desc[UR4][R8.64+0x4] ;  /* 0x0000040408058981 */ /* 0x000362000c2e1900 */
[----:B------:R-:W-:Y:S01]  /*0100*/  BSSY B0, `(.L_x_0) ;  /* 0x0000015000007945 */ /* 0x000fe20003800000 */
[----:B--2---:R-:W-:-:S05]  /*0110*/  FADD.FTZ R10, |R4|, -RZ ;  /* 0x800000ff040a7221 */ /* 0x004fca0000010200 */
[----:B------:R-:W-:-:S13]  /*0120*/  FSETP.GE.AND P1, PT, R10, 0.60000002384185791016, PT ;  /* 0x3f19999a0a00780b */ /* 0x000fda0003f26000 */
[----:B-1----:R-:W-:Y:S05]  /*0130*/  @!P1 BRA `(.L_x_1) ;  /* 0x0000000000289947 */ /* 0x002fea0003800000 */
[C---:B------:R-:W-:Y:S01]  /*0140*/  FMUL R0, R10.reuse, 2.8853900432586669922 ;  /* 0x4038aa3b0a007820 */ /* 0x040fe20000400000 */
[----:B------:R-:W-:Y:S01]  /*0150*/  HFMA2.MMA R6, -RZ, RZ, 1.875, 0 ;  /* 0x3f800000ff067435 */ /* 0x000fe200000001ff */
[----:B------:R-:W-:-:S04]  /*0160*/  FSETP.GE.AND P1, PT, R10, 9.010913848876953125, PT ;  /* 0x41102cb40a00780b */ /* 0x000fc80003f26000 */
[----:B------:R-:W1:Y:S02]  /*0170*/  MUFU.EX2 R0, R0 ;  /* 0x0000000000007308 */ /* 0x000e640000000800 */
[----:B-1----:R-:W-:-:S06]  /*0180*/  FADD R3, R0, 1 ;  /* 0x3f80000000037421 */ /* 0x002fcc0000000000 */
[----:B------:R-:W1:Y:S02]  /*0190*/  MUFU.RCP R3, R3 ;  /* 0x0000000300037308 */ /* 0x000e640000001000 */
[----:B-1----:R-:W-:-:S05]  /*01a0*/  FFMA.FTZ R6, R3, -2, R6 ;  /* 0xc000000003067823 */ /* 0x002fca0000010006 */
[----:B------:R-:W-:-:S04]  /*01b0*/  FSEL R7, R6, 1, !P1 ;  /* 0x3f80000006077808 */ /* 0x000fc80004800000 */
[----:B------:R-:W-:Y:S01]  /*01c0*/  LOP3.LUT R4, R7, 0x80000000, R4, 0xf8, !PT ;  /* 0x8000000007047812 */ /* 0x000fe200078ef804 */
[----:B------:R-:W-:Y:S06]  /*01d0*/  BRA `(.L_x_2) ;  /* 0x00000000001c7947 */ /* 0x000fec0003800000 */
.L_x_1:
[----:B------:R-:W-:Y:S01]  /*01e0*/  MOV R0, 0x3c80f082 ;  /* 0x3c80f08200007802 */ /* 0x000fe20000000f00 */
[----:B------:R-:W-:-:S04]  /*01f0*/  FMUL R3, R4, R4 ;  /* 0x0000000404037220 */ /* 0x000fc80000400000 */
[----:B------:R-:W-:-:S04]  /*0200*/  FFMA.FTZ R0, R3, R0, -0.052303962409496307373 ;  /* 0xbd563cae03007423 */ /* 0x000fc80000010000 */
[----:B------:R-:W-:-:S04]  /*0210*/  FFMA.FTZ R0, R3, R0, 0.1331529766321182251 ;  /* 0x3e08594103007423 */ /* 0x000fc80000010000 */
[----:B------:R-:W-:-:S04]  /*0220*/  FFMA.FTZ R0, R3, R0, -0.33332768082618713379 ;  /* 0xbeaaa9ed03007423 */ /* 0x000fc80000010000 */
[----:B------:R-:W-:-:S04]  /*0230*/  FFMA.FTZ R3, R3, R0, RZ ;  /* 0x0000000003037223 */ /* 0x000fc800000100ff */
[----:B------:R-:W-:-:S07]  /*0240*/  FFMA.FTZ R4, R3, R4, R4 ;  /* 0x0000000403047223 */ /* 0x000fce0000010004 */
.L_x_2:
[----:B------:R-:W-:Y:S05]  /*0250*/  BSYNC B0 ;  /* 0x0000000000007941 */ /* 0x000fea0003800000 */
.L_x_0:
[----:B-----5:R-:W-:Y:S01]  /*0260*/  FADD.FTZ R7, |R5|, -RZ ;  /* 0x800000ff05077221 */ /* 0x020fe20000010200 */
[----:B------:R-:W-:Y:S04]  /*0270*/  BSSY B0, `(.L_x_3) ;  /* 0x0000014000007945 */ /* 0x000fe80003800000 */
[----:B------:R-:W-:-:S13]  /*0280*/  FSETP.GE.AND P1, PT, R7, 0.60000002384185791016, PT ;  /* 0x3f19999a0700780b */ /* 0x000fda0003f26000 */
[----:B------:R-:W-:Y:S05]  /*0290*/  @!P1 BRA `(.L_x_4) ;  /* 0x0000000000289947 */ /* 0x000fea0003800000 */
        /* <DEDUP_REMOVED lines=10> */
.L_x_4:
[----:B------:R-:W-:Y:S01]  /*0340*/  MOV R0, 0x3c80f082 ;  /* 0x3c80f08200007802 */ /* 0x000fe20000000f00 */
[----:B------:R-:W-:-:S04]  /*0350*/  FMUL R3, R5, R5 ;  /* 0x0000000505037220 */ /* 0x000fc80000400000 */
[----:B------:R-:W-:-:S04]  /*0360*/  FFMA.FTZ R0, R3, R0, -0.052303962409496307373 ;  /* 0xbd563cae03007423 */ /* 0x000fc80000010000 */
[----:B------:R-:W-:-:S04]  /*0370*/  FFMA.FTZ R0, R3, R0, 0.1331529766321182251 ;  /* 0x3e08594103007423 */ /* 0x000fc80000010000 */
[----:B------:R-:W-:-:S04]  /*0380*/  FFMA.FTZ R0, R3, R0, -0.33332768082618713379 ;  /* 0xbeaaa9ed03007423 */ /* 0x000fc80000010000 */
[----:B------:R-:W-:-:S04]  /*0390*/  FFMA.FTZ R0, R3, R0, RZ ;  /* 0x0000000003007223 */ /* 0x000fc800000100ff */
[----:B------:R-:W-:-:S07]  /*03a0*/  FFMA.FTZ R5, R0, R5, R5 ;  /* 0x0000000500057223 */ /* 0x000fce0000010005 */
.L_x_5:
[----:B------:R-:W-:Y:S05]  /*03b0*/  BSYNC B0 ;  /* 0x0000000000007941 */ /* 0x000fea0003800000 */
.L_x_3:
[----:B------:R-:W1:Y:S02]  /*03c0*/  LDC.64 R6, c[0x0][0x218] ;  /* 0x00008600ff067b82 */ /* 0x000e640000000a00 */
[----:B-1----:R-:W-:Y:S01]  /*03d0*/  IMAD.WIDE R2, R2, 0x4, R6 ;  /* 0x0000000402027825 */ /* 0x002fe200078e0206 */
[----:B------:R-:W-:Y:S06]  /*03e0*/  @P0 EXIT ;  /* 0x000000000000094d */ /* 0x000fec0003800000 */
[----:B------:R-:W-:Y:S01]  /*03f0*/  STG.E.64 desc[UR4][R2.64], R4 ;  /* 0x0000000402007986 */ /* 0x000fe2000c101b04 */
[----:B------:R-:W-:Y:S05]  /*0400*/  EXIT ;  /* 0x000000000000794d */ /* 0x000fea0003800000 */
.L_x_6:
[----:B------:R-:W-:-:S00]  /*0410*/  BRA `(.L_x_6) ;  /* 0xfffffffc00fc7947 */ /* 0x000fc0000383ffff */
[----:B------:R-:W-:-:S00]  /*0420*/  NOP ;  /* 0x0000000000007918 */ /* 0x000fc00000000000 */
        /* <DEDUP_REMOVED lines=13> */
.L_x_7:


//--------------------- .nv.global.init           --------------------------
	.section	.nv.global.init,"aw",@progbits
.nv.global.init:
	.type		_$_str,@object
	.size		_$_str,(.L_0 - _$_str)
_$_str:
        /*0000*/ 	.byte	0x5f, 0x5f, 0x43, 0x55, 0x44, 0x41, 0x5f, 0x46, 0x54, 0x5a, 0x00
.L_0:


//--------------------- .nv.constant0.triton_poi_fused_tanh_3 --------------------------
	.section	.nv.constant0.triton_poi_fused_tanh_3,"a",@progbits
	.sectionflags	@""
	.align	4
.nv.constant0.triton_poi_fused_tanh_3:
	.zero		548
